//
// Generated by NVIDIA NVVM Compiler
//
// Compiler Build ID: CL-36424714
// Cuda compilation tools, release 13.0, V13.0.88
// Based on NVVM 20.0.0
//

.version 9.0
.target sm_100
.address_size 64

	// .globl	_Z19KernelConstQualTestv

.visible .entry _Z19KernelConstQualTestv()
{


	ret;

}


// ===== COMPILED SASS (sm_100) =====

	.target	sm_100

	.elftype	@"ET_EXEC"


//--------------------- .note.nv.tkinfo           --------------------------
	.section	.note.nv.tkinfo,"",@"SHT_NOTE"
	.sectionflags	@"SHF_NOTE_NV_TKINFO"
	.tkinfo
        /*0018*/ 	.word	0x00000002
        /*0030*/ 	.string	""
        /*0030*/ 	.string	"ptxas"
        /*0030*/ 	.string	"Cuda compilation tools, release 13.0, V13.0.88"
        /*0030*/ 	.string	"Build cuda_13.0.r13.0/compiler.36424714_0"
        /*0030*/ 	.string	"-arch sm_100 -m 64 "



//--------------------- .note.nv.cuinfo           --------------------------
	.section	.note.nv.cuinfo,"",@"SHT_NOTE"
	.sectionflags	@"SHF_NOTE_NV_CUINFO"
        /*0018*/ 	.short	0x0002
        /*001a*/ 	.short	0x0064
        /*001c*/ 	.short	0x0082
	.zero		2


//--------------------- .nv.info                  --------------------------
	.section	.nv.info,"",@"SHT_CUDA_INFO"
	.align	4


	//----- nvinfo : EIATTR_REGCOUNT
	.align		4
        /*0000*/ 	.byte	0x04, 0x2f
        /*0002*/ 	.short	(.L_1 - .L_0)
	.align		4
.L_0:
        /*0004*/ 	.word	index@(_Z19KernelConstQualTestv)
        /*0008*/ 	.word	0x00000004


	//----- nvinfo : EIATTR_FRAME_SIZE
	.align		4
.L_1:
        /*000c*/ 	.byte	0x04, 0x11
        /*000e*/ 	.short	(.L_3 - .L_2)
	.align		4
.L_2:
        /*0010*/ 	.word	index@(_Z19KernelConstQualTestv)
        /*0014*/ 	.word	0x00000000


	//----- nvinfo : EIATTR_MIN_STACK_SIZE
	.align		4
.L_3:
        /*0018*/ 	.byte	0x04, 0x12
        /*001a*/ 	.short	(.L_5 - .L_4)
	.align		4
.L_4:
        /*001c*/ 	.word	index@(_Z19KernelConstQualTestv)
        /*0020*/ 	.word	0x00000000
.L_5:


//--------------------- .nv.compat                --------------------------
	.section	.nv.compat,"",@"SHT_CUDA_COMPAT_INFO"
	.align	4
        /*0000*/ 	.byte	0x02, 0x09, 0x00, 0x00, 0x02, 0x02, 0x01, 0x00, 0x02, 0x05, 0x05, 0x00, 0x03, 0x07, 0x01, 0x01
        /*0010*/ 	.byte	0x02, 0x03, 0x00, 0x00, 0x02, 0x06, 0x01, 0x00, 0x04, 0x0b, 0x08, 0x00, 0x09, 0x00, 0x00, 0x00
        /*0020*/ 	.byte	0x00, 0x00, 0x00, 0x00


//--------------------- .nv.info._Z19KernelConstQualTestv --------------------------
	.section	.nv.info._Z19KernelConstQualTestv,"",@"SHT_CUDA_INFO"
	.sectionflags	@""
	.align	4


	//----- nvinfo : EIATTR_CUDA_API_VERSION
	.align		4
        /*0000*/ 	.byte	0x04, 0x37
        /*0002*/ 	.short	(.L_7 - .L_6)
.L_6:
        /*0004*/ 	.word	0x00000082


	//----- nvinfo : EIATTR_SPARSE_MMA_MASK
	.align		4
.L_7:
        /*0008*/ 	.byte	0x03, 0x50
        /*000a*/ 	.short	0x0000


	//----- nvinfo : EIATTR_MAXREG_COUNT
	.align		4
        /*000c*/ 	.byte	0x03, 0x1b
        /*000e*/ 	.short	0x00ff


	//----- nvinfo : EIATTR_MERCURY_ISA_VERSION
	.align		4
        /*0010*/ 	.byte	0x03, 0x5f
        /*0012*/ 	.short	0x0101


	//----- nvinfo : EIATTR_VRC_CTA_INIT_COUNT
	.align		4
        /*0014*/ 	.byte	0x02, 0x4a
	.zero		1
	.zero		1


	//----- nvinfo : EIATTR_EXIT_INSTR_OFFSETS
	.align		4
        /*0018*/ 	.byte	0x04, 0x1c
        /*001a*/ 	.short	(.L_9 - .L_8)


	//   ....[0]....
.L_8:
        /*001c*/ 	.word	0x00000010


	//----- nvinfo : EIATTR_SW_WAR
	.align		4
.L_9:
        /*0020*/ 	.byte	0x04, 0x36
        /*0022*/ 	.short	(.L_11 - .L_10)
.L_10:
        /*0024*/ 	.word	0x00000008
.L_11:


//--------------------- .nv.callgraph             --------------------------
	.section	.nv.callgraph,"",@"SHT_CUDA_CALLGRAPH"
	.align	4
	.sectionentsize	8
	.align		4
        /*0000*/ 	.word	0x00000000
	.align		4
        /*0004*/ 	.word	0xffffffff
	.align		4
        /*0008*/ 	.word	0x00000000
	.align		4
        /*000c*/ 	.word	0xfffffffe
	.align		4
        /*0010*/ 	.word	0x00000000
	.align		4
        /*0014*/ 	.word	0xfffffffd
	.align		4
        /*0018*/ 	.word	0x00000000
	.align		4
        /*001c*/ 	.word	0xfffffffc


//--------------------- .text._Z19KernelConstQualTestv --------------------------
	.section	.text._Z19KernelConstQualTestv,"ax",@progbits
	.align	128
        .global         _Z19KernelConstQualTestv
        .type           _Z19KernelConstQualTestv,@function
        .size           _Z19KernelConstQualTestv,(.L_x_1 - _Z19KernelConstQualTestv)
        .other          _Z19KernelConstQualTestv,@"STO_CUDA_ENTRY STV_DEFAULT"
_Z19KernelConstQualTestv:
.text._Z19KernelConstQualTestv:
[----:B------:R-:W-:Y:S01]  /*0000*/  LDC R1, c[0x0][0x37c] ;  /* 0x0000df00ff017b82 */ /* 0x000fe20000000800 */
[----:B------:R-:W-:Y:S05]  /*0010*/  EXIT ;  /* 0x000000000000794d */ /* 0x000fea0003800000 */
.L_x_0:
[----:B------:R-:W-:-:S00]  /*0020*/  BRA `(.L_x_0) ;  /* 0xfffffffc00fc7947 */ /* 0x000fc0000383ffff */
[----:B------:R-:W-:-:S00]  /*0030*/  NOP ;  /* 0x0000000000007918 */ /* 0x000fc00000000000 */
        /* <DEDUP_REMOVED lines=12> */
.L_x_1:


//--------------------- .nv.shared.reserved.0     --------------------------
	.section	.nv.shared.reserved.0,"aw",@nobits
	.weak		__nv_reservedSMEM_offset_0_alias
	.size		__nv_reservedSMEM_offset_0_alias, 0, 64
	.other		__nv_reservedSMEM_offset_0_alias,@"STO_CUDA_RESERVED_SHARED STV_DEFAULT"
__nv_reservedSMEM_offset_0_alias:
	.zero		0
	.zero		64


//--------------------- .nv.constant0._Z19KernelConstQualTestv --------------------------
	.section	.nv.constant0._Z19KernelConstQualTestv,"a",@progbits
	.sectionflags	@""
	.align	4
.nv.constant0._Z19KernelConstQualTestv:
	.zero		896


//--------------------- SYMBOLS --------------------------

	.type		.nv.reservedSmem.offset0,@object
	.size		.nv.reservedSmem.offset0,0x4
